//
// Generated by NVIDIA NVVM Compiler
//
// Compiler Build ID: CL-36424714
// Cuda compilation tools, release 13.0, V13.0.88
// Based on NVVM 20.0.0
//

.version 9.0
.target sm_100
.address_size 64

	// .globl	default_function_kernel_2
// _ZZ25default_function_kernel_2E11ph_6_shared has been demoted

.visible .entry default_function_kernel_2(
	.param .u64 .ptr .align 1 default_function_kernel_2_param_0,
	.param .u64 .ptr .align 1 default_function_kernel_2_param_1,
	.param .u64 .ptr .align 1 default_function_kernel_2_param_2
)
.maxntid 40
{
	.reg .pred 	%p<2>;
	.reg .b16 	%rs<7>;
	.reg .b32 	%r<23>;
	.reg .b32 	%f<33>;
	.reg .b64 	%rd<31>;
	// demoted variable
	.shared .align 4 .b8 _ZZ25default_function_kernel_2E11ph_6_shared[200];
	ld.param.u64 	%rd2, [default_function_kernel_2_param_0];
	ld.param.u64 	%rd3, [default_function_kernel_2_param_1];
	ld.param.u64 	%rd4, [default_function_kernel_2_param_2];
	cvta.to.global.u64 	%rd5, %rd4;
	mov.u32 	%r1, %tid.x;
	mov.u32 	%r2, %ctaid.x;
	mad.lo.s32 	%r3, %r2, 50, %r1;
	mul.wide.u32 	%rd6, %r3, 4;
	add.s64 	%rd1, %rd5, %rd6;
	ld.global.nc.f32 	%f1, [%rd1];
	shl.b32 	%r5, %r1, 2;
	mov.u32 	%r6, _ZZ25default_function_kernel_2E11ph_6_shared;
	add.s32 	%r4, %r6, %r5;
	st.shared.f32 	[%r4], %f1;
	setp.gt.u32 	%p1, %r1, 9;
	@%p1 bra 	$L__BB0_2;
	ld.global.nc.f32 	%f2, [%rd1+160];
	st.shared.f32 	[%r4+160], %f2;
$L__BB0_2:
	cvta.to.global.u64 	%rd7, %rd3;
	bar.sync 	0;
	cvt.u16.u32 	%rs1, %r1;
	mul.lo.s16 	%rs2, %rs1, 52;
	shr.u16 	%rs3, %rs2, 8;
	mul.lo.s16 	%rs4, %rs3, 5;
	sub.s16 	%rs5, %rs1, %rs4;
	cvt.u32.u16 	%r7, %rs5;
	and.b32  	%r8, %r7, 255;
	mad.lo.s32 	%r9, %r2, 30, %r3;
	sub.s32 	%r10, %r9, %r8;
	mul.wide.u32 	%rd8, %r10, 4;
	add.s64 	%rd9, %rd7, %rd8;
	ld.global.nc.f32 	%f3, [%rd9];
	and.b16  	%rs6, %rs5, 255;
	mul.wide.u16 	%r11, %rs6, 4;
	add.s32 	%r13, %r6, %r11;
	ld.shared.f32 	%f4, [%r13];
	fma.rn.f32 	%f5, %f3, %f4, 0f00000000;
	add.s32 	%r14, %r10, 40;
	mul.wide.u32 	%rd10, %r14, 4;
	add.s64 	%rd11, %rd7, %rd10;
	ld.global.nc.f32 	%f6, [%rd11];
	ld.shared.f32 	%f7, [%r13+100];
	fma.rn.f32 	%f8, %f6, %f7, 0f00000000;
	add.s32 	%r15, %r10, 1;
	mul.wide.u32 	%rd12, %r15, 4;
	add.s64 	%rd13, %rd7, %rd12;
	ld.global.nc.f32 	%f9, [%rd13];
	ld.shared.f32 	%f10, [%r13+20];
	fma.rn.f32 	%f11, %f9, %f10, %f5;
	add.s32 	%r16, %r10, 41;
	mul.wide.u32 	%rd14, %r16, 4;
	add.s64 	%rd15, %rd7, %rd14;
	ld.global.nc.f32 	%f12, [%rd15];
	ld.shared.f32 	%f13, [%r13+120];
	fma.rn.f32 	%f14, %f12, %f13, %f8;
	add.s32 	%r17, %r10, 2;
	mul.wide.u32 	%rd16, %r17, 4;
	add.s64 	%rd17, %rd7, %rd16;
	ld.global.nc.f32 	%f15, [%rd17];
	ld.shared.f32 	%f16, [%r13+40];
	fma.rn.f32 	%f17, %f15, %f16, %f11;
	add.s32 	%r18, %r10, 42;
	mul.wide.u32 	%rd18, %r18, 4;
	add.s64 	%rd19, %rd7, %rd18;
	ld.global.nc.f32 	%f18, [%rd19];
	ld.shared.f32 	%f19, [%r13+140];
	fma.rn.f32 	%f20, %f18, %f19, %f14;
	add.s32 	%r19, %r10, 3;
	mul.wide.u32 	%rd20, %r19, 4;
	add.s64 	%rd21, %rd7, %rd20;
	ld.global.nc.f32 	%f21, [%rd21];
	ld.shared.f32 	%f22, [%r13+60];
	fma.rn.f32 	%f23, %f21, %f22, %f17;
	add.s32 	%r20, %r10, 43;
	mul.wide.u32 	%rd22, %r20, 4;
	add.s64 	%rd23, %rd7, %rd22;
	ld.global.nc.f32 	%f24, [%rd23];
	ld.shared.f32 	%f25, [%r13+160];
	fma.rn.f32 	%f26, %f24, %f25, %f20;
	add.s32 	%r21, %r10, 4;
	mul.wide.u32 	%rd24, %r21, 4;
	add.s64 	%rd25, %rd7, %rd24;
	ld.global.nc.f32 	%f27, [%rd25];
	ld.shared.f32 	%f28, [%r13+80];
	fma.rn.f32 	%f29, %f27, %f28, %f23;
	add.s32 	%r22, %r10, 44;
	mul.wide.u32 	%rd26, %r22, 4;
	add.s64 	%rd27, %rd7, %rd26;
	ld.global.nc.f32 	%f30, [%rd27];
	ld.shared.f32 	%f31, [%r13+180];
	fma.rn.f32 	%f32, %f30, %f31, %f26;
	cvta.to.global.u64 	%rd28, %rd2;
	mul.wide.u32 	%rd29, %r9, 4;
	add.s64 	%rd30, %rd28, %rd29;
	st.global.f32 	[%rd30], %f29;
	st.global.f32 	[%rd30+160], %f32;
	ret;

}
	// .globl	default_function_kernel
.visible .entry default_function_kernel(
	.param .u64 .ptr .align 1 default_function_kernel_param_0,
	.param .u64 .ptr .align 1 default_function_kernel_param_1
)
.maxntid 32
{
	.reg .pred 	%p<21>;
	.reg .b32 	%r<31>;
	.reg .b32 	%f<83>;
	.reg .b64 	%rd<9>;

	ld.param.u64 	%rd1, [default_function_kernel_param_0];
	ld.param.u64 	%rd2, [default_function_kernel_param_1];
	cvta.to.global.u64 	%rd3, %rd2;
	mov.u32 	%r13, %ctaid.x;
	shl.b32 	%r14, %r13, 5;
	mov.u32 	%r15, %tid.x;
	or.b32  	%r1, %r14, %r15;
	mul.wide.u32 	%rd4, %r1, 4;
	add.s64 	%rd5, %rd3, %rd4;
	ld.global.nc.f32 	%f1, [%rd5];
	cvt.rpi.f32.f32 	%f26, %f1;
	abs.f32 	%f2, %f26;
	abs.f32 	%f81, %f1;
	setp.lt.f32 	%p1, %f81, %f2;
	@%p1 bra 	$L__BB1_12;
	mul.f32 	%f4, %f2, 0f4B000000;
	setp.gtu.f32 	%p2, %f81, %f4;
	@%p2 bra 	$L__BB1_8;
	div.approx.f32 	%f27, %f81, %f2;
	cvt.rzi.f32.f32 	%f79, %f27;
	neg.f32 	%f6, %f2;
	fma.rn.f32 	%f7, %f6, %f79, %f81;
	mov.b32 	%r2, %f7;
	mov.b32 	%r16, %f2;
	setp.lt.u32 	%p3, %r2, %r16;
	@%p3 bra 	$L__BB1_7;
	setp.lt.u32 	%p4, %r2, -2147483647;
	@%p4 bra 	$L__BB1_5;
	add.f32 	%f32, %f79, 0fBF800000;
	setp.lt.f32 	%p7, %f7, %f6;
	add.f32 	%f33, %f32, 0fBF800000;
	selp.f32 	%f79, %f33, %f32, %p7;
	bra.uni 	$L__BB1_7;
$L__BB1_5:
	add.f32 	%f79, %f79, 0f3F800000;
	add.f32 	%f28, %f2, %f2;
	setp.ltu.f32 	%p5, %f7, %f28;
	@%p5 bra 	$L__BB1_7;
	add.f32 	%f29, %f79, 0f3F800000;
	fma.rn.f32 	%f30, %f2, 0fC0400000, %f7;
	setp.ge.f32 	%p6, %f30, 0f00000000;
	add.f32 	%f31, %f29, 0f3F800000;
	selp.f32 	%f79, %f31, %f29, %p6;
$L__BB1_7:
	fma.rn.f32 	%f81, %f6, %f79, %f81;
	bra.uni 	$L__BB1_12;
$L__BB1_8:
	mov.b32 	%r3, %f81;
	mov.b32 	%r17, %f4;
	and.b32  	%r4, %r17, -8388608;
	and.b32  	%r18, %r3, 8388607;
	or.b32  	%r29, %r18, 1065353216;
	and.b32  	%r19, %r17, 8388607;
	or.b32  	%r6, %r19, 1065353216;
	mov.b32 	%f80, %r29;
	sub.s32 	%r20, %r3, %r4;
	add.s32 	%r21, %r20, 192937984;
	and.b32  	%r30, %r21, -8388608;
	setp.eq.s32 	%p8, %r30, 0;
	@%p8 bra 	$L__BB1_11;
	mov.b32 	%f34, %r6;
	rcp.approx.ftz.f32 	%f14, %f34;
	neg.f32 	%f15, %f34;
$L__BB1_10:
	min.u32 	%r22, %r30, 192937984;
	add.s32 	%r23, %r29, %r22;
	mov.b32 	%f35, %r23;
	mul.f32 	%f36, %f14, %f35;
	fma.rn.f32 	%f37, %f15, %f36, %f35;
	fma.rn.f32 	%f38, %f37, %f14, %f36;
	fma.rn.f32 	%f39, %f15, %f38, %f35;
	fma.rz.f32 	%f40, %f39, %f14, %f38;
	cvt.rzi.f32.f32 	%f41, %f40;
	fma.rn.f32 	%f80, %f15, %f41, %f35;
	sub.s32 	%r30, %r30, %r22;
	mov.b32 	%r29, %f80;
	setp.ne.s32 	%p9, %r30, 0;
	setp.ne.s32 	%p10, %r29, 0;
	and.pred  	%p11, %p9, %p10;
	@%p11 bra 	$L__BB1_10;
$L__BB1_11:
	mov.b32 	%f43, %r4;
	setp.leu.f32 	%p12, %f2, 0f00000000;
	setp.gt.u32 	%p13, %r3, 2139095039;
	selp.f32 	%f44, 0f7FFFFFFF, %f43, %p13;
	selp.f32 	%f45, 0f7FFFFFFF, %f44, %p12;
	mul.f32 	%f46, %f80, 0f34000000;
	mul.f32 	%f81, %f45, %f46;
$L__BB1_12:
	abs.f32 	%f47, %f81;
	setp.nan.f32 	%p14, %f47, %f47;
	copysign.f32 	%f48, %f1, %f81;
	selp.f32 	%f20, %f81, %f48, %p14;
	abs.f32 	%f21, %f20;
	fma.rn.f32 	%f49, %f20, %f20, 0f3F800000;
	rsqrt.approx.ftz.f32 	%f50, %f49;
	fma.rn.f32 	%f51, %f49, %f50, 0f3F800000;
	rcp.approx.ftz.f32 	%f52, %f51;
	mul.f32 	%f53, %f21, %f52;
	fma.rn.f32 	%f54, %f21, %f53, %f21;
	setp.gt.f32 	%p15, %f21, 0f4B000000;
	selp.f32 	%f22, %f21, %f54, %p15;
	mov.f32 	%f55, 0f3F800000;
	add.rz.f32 	%f56, %f22, %f55;
	mov.b32 	%r24, %f56;
	add.s32 	%r25, %r24, -1061158912;
	and.b32  	%r26, %r25, -8388608;
	mov.b32 	%r12, %f22;
	sub.s32 	%r27, %r12, %r26;
	mov.b32 	%f57, %r27;
	sub.s32 	%r28, 1082130432, %r26;
	mov.b32 	%f58, %r28;
	fma.rn.f32 	%f59, %f58, 0f3E800000, 0fBF800000;
	add.f32 	%f60, %f59, %f57;
	cvt.rn.f32.s32 	%f61, %r26;
	mul.f32 	%f62, %f61, 0f34000000;
	fma.rn.f32 	%f63, %f60, 0fBD39BF78, 0f3DD80012;
	fma.rn.f32 	%f64, %f63, %f60, 0fBE0778E0;
	fma.rn.f32 	%f65, %f64, %f60, 0f3E146475;
	fma.rn.f32 	%f66, %f65, %f60, 0fBE2A68DD;
	fma.rn.f32 	%f67, %f66, %f60, 0f3E4CAF9E;
	fma.rn.f32 	%f68, %f67, %f60, 0fBE800042;
	fma.rn.f32 	%f69, %f68, %f60, 0f3EAAAAE6;
	fma.rn.f32 	%f70, %f69, %f60, 0fBF000000;
	mul.f32 	%f71, %f60, %f70;
	fma.rn.f32 	%f72, %f71, %f60, %f60;
	fma.rn.f32 	%f82, %f62, 0f3F317218, %f72;
	setp.lt.u32 	%p16, %r12, 2139095040;
	@%p16 bra 	$L__BB1_14;
	setp.gt.s32 	%p17, %r12, -1082130432;
	fma.rn.f32 	%f73, %f22, 0f7F800000, 0f7F800000;
	selp.f32 	%f74, %f73, %f82, %p17;
	setp.eq.f32 	%p18, %f22, 0f00000000;
	selp.f32 	%f82, 0f80000000, %f74, %p18;
$L__BB1_14:
	setp.gt.f32 	%p19, %f21, 0f4B000000;
	cvta.to.global.u64 	%rd6, %rd1;
	add.f32 	%f75, %f82, 0f3F317218;
	selp.f32 	%f76, %f75, %f82, %p19;
	setp.num.f32 	%p20, %f21, %f21;
	copysign.f32 	%f77, %f20, %f76;
	selp.f32 	%f78, %f77, %f76, %p20;
	add.s64 	%rd8, %rd6, %rd4;
	st.global.f32 	[%rd8], %f78;
	ret;

}
	// .globl	default_function_kernel_1
.visible .entry default_function_kernel_1(
	.param .u64 .ptr .align 1 default_function_kernel_1_param_0,
	.param .u64 .ptr .align 1 default_function_kernel_1_param_1
)
.maxntid 32
{
	.reg .pred 	%p<3>;
	.reg .b32 	%r<5>;
	.reg .b32 	%f<20>;
	.reg .b64 	%rd<8>;

	ld.param.u64 	%rd1, [default_function_kernel_1_param_0];
	ld.param.u64 	%rd2, [default_function_kernel_1_param_1];
	cvta.to.global.u64 	%rd3, %rd1;
	cvta.to.global.u64 	%rd4, %rd2;
	mov.u32 	%r1, %ctaid.x;
	shl.b32 	%r2, %r1, 5;
	mov.u32 	%r3, %tid.x;
	or.b32  	%r4, %r2, %r3;
	mul.wide.u32 	%rd5, %r4, 4;
	add.s64 	%rd6, %rd4, %rd5;
	ld.global.nc.f32 	%f1, [%rd6];
	abs.f32 	%f2, %f1;
	setp.gt.f32 	%p1, %f2, 0f3F800000;
	rcp.approx.ftz.f32 	%f3, %f2;
	selp.f32 	%f4, %f3, %f2, %p1;
	mul.f32 	%f5, %f4, %f4;
	fma.rn.f32 	%f6, %f5, 0f3B2090AA, 0fBC6BE14F;
	fma.rn.f32 	%f7, %f6, %f5, 0f3D23397E;
	fma.rn.f32 	%f8, %f7, %f5, 0fBD948A7A;
	fma.rn.f32 	%f9, %f8, %f5, 0f3DD76B21;
	fma.rn.f32 	%f10, %f9, %f5, 0fBE111E88;
	fma.rn.f32 	%f11, %f10, %f5, 0f3E4CAF60;
	fma.rn.f32 	%f12, %f11, %f5, 0fBEAAAA27;
	mul.f32 	%f13, %f5, %f12;
	fma.rn.f32 	%f14, %f13, %f4, %f4;
	neg.f32 	%f15, %f14;
	fma.rn.f32 	%f16, 0f3F6EE581, 0f3FD774EB, %f15;
	selp.f32 	%f17, %f16, %f14, %p1;
	setp.num.f32 	%p2, %f2, %f2;
	copysign.f32 	%f18, %f1, %f17;
	selp.f32 	%f19, %f18, %f17, %p2;
	add.s64 	%rd7, %rd3, %rd5;
	st.global.f32 	[%rd7], %f19;
	ret;

}


// ===== COMPILED SASS (sm_100) =====

	.target	sm_100

	.elftype	@"ET_EXEC"


//--------------------- .note.nv.tkinfo           --------------------------
	.section	.note.nv.tkinfo,"",@"SHT_NOTE"
	.sectionflags	@"SHF_NOTE_NV_TKINFO"
	.tkinfo
        /*0018*/ 	.word	0x00000002
        /*0030*/ 	.string	""
        /*0030*/ 	.string	"ptxas"
        /*0030*/ 	.string	"Cuda compilation tools, release 13.0, V13.0.88"
        /*0030*/ 	.string	"Build cuda_13.0.r13.0/compiler.36424714_0"
        /*0030*/ 	.string	"-arch sm_100 -m 64 "



//--------------------- .note.nv.cuinfo           --------------------------
	.section	.note.nv.cuinfo,"",@"SHT_NOTE"
	.sectionflags	@"SHF_NOTE_NV_CUINFO"
        /*0018*/ 	.short	0x0002
        /*001a*/ 	.short	0x0064
        /*001c*/ 	.short	0x0082
	.zero		2


//--------------------- .nv.info                  --------------------------
	.section	.nv.info,"",@"SHT_CUDA_INFO"
	.align	4


	//----- nvinfo : EIATTR_REGCOUNT
	.align		4
        /*0000*/ 	.byte	0x04, 0x2f
        /*0002*/ 	.short	(.L_1 - .L_0)
	.align		4
.L_0:
        /*0004*/ 	.word	index@(default_function_kernel_2)
        /*0008*/ 	.word	0x00000020


	//----- nvinfo : EIATTR_FRAME_SIZE
	.align		4
.L_1:
        /*000c*/ 	.byte	0x04, 0x11
        /*000e*/ 	.short	(.L_3 - .L_2)
	.align		4
.L_2:
        /*0010*/ 	.word	index@(default_function_kernel_2)
        /*0014*/ 	.word	0x00000000


	//----- nvinfo : EIATTR_REGCOUNT
	.align		4
.L_3:
        /*0018*/ 	.byte	0x04, 0x2f
        /*001a*/ 	.short	(.L_5 - .L_4)
	.align		4
.L_4:
        /*001c*/ 	.word	index@(default_function_kernel)
        /*0020*/ 	.word	0x0000000d


	//----- nvinfo : EIATTR_FRAME_SIZE
	.align		4
.L_5:
        /*0024*/ 	.byte	0x04, 0x11
        /*0026*/ 	.short	(.L_7 - .L_6)
	.align		4
.L_6:
        /*0028*/ 	.word	index@(default_function_kernel)
        /*002c*/ 	.word	0x00000000


	//----- nvinfo : EIATTR_REGCOUNT
	.align		4
.L_7:
        /*0030*/ 	.byte	0x04, 0x2f
        /*0032*/ 	.short	(.L_9 - .L_8)
	.align		4
.L_8:
        /*0034*/ 	.word	index@(default_function_kernel_1)
        /*0038*/ 	.word	0x0000000c


	//----- nvinfo : EIATTR_FRAME_SIZE
	.align		4
.L_9:
        /*003c*/ 	.byte	0x04, 0x11
        /*003e*/ 	.short	(.L_11 - .L_10)
	.align		4
.L_10:
        /*0040*/ 	.word	index@(default_function_kernel_1)
        /*0044*/ 	.word	0x00000000


	//----- nvinfo : EIATTR_MIN_STACK_SIZE
	.align		4
.L_11:
        /*0048*/ 	.byte	0x04, 0x12
        /*004a*/ 	.short	(.L_13 - .L_12)
	.align		4
.L_12:
        /*004c*/ 	.word	index@(default_function_kernel_1)
        /*0050*/ 	.word	0x00000000


	//----- nvinfo : EIATTR_MIN_STACK_SIZE
	.align		4
.L_13:
        /*0054*/ 	.byte	0x04, 0x12
        /*0056*/ 	.short	(.L_15 - .L_14)
	.align		4
.L_14:
        /*0058*/ 	.word	index@(default_function_kernel)
        /*005c*/ 	.word	0x00000000


	//----- nvinfo : EIATTR_MIN_STACK_SIZE
	.align		4
.L_15:
        /*0060*/ 	.byte	0x04, 0x12
        /*0062*/ 	.short	(.L_17 - .L_16)
	.align		4
.L_16:
        /*0064*/ 	.word	index@(default_function_kernel_2)
        /*0068*/ 	.word	0x00000000
.L_17:


//--------------------- .nv.compat                --------------------------
	.section	.nv.compat,"",@"SHT_CUDA_COMPAT_INFO"
	.align	4
        /*0000*/ 	.byte	0x02, 0x09, 0x00, 0x00, 0x02, 0x02, 0x01, 0x00, 0x02, 0x05, 0x05, 0x00, 0x03, 0x07, 0x01, 0x01
        /*0010*/ 	.byte	0x02, 0x03, 0x00, 0x00, 0x02, 0x06, 0x01, 0x00, 0x04, 0x0b, 0x08, 0x00, 0x01, 0x00, 0x00, 0x00
        /*0020*/ 	.byte	0x00, 0x00, 0x00, 0x00


//--------------------- .nv.info.default_function_kernel_1 --------------------------
	.section	.nv.info.default_function_kernel_1,"",@"SHT_CUDA_INFO"
	.sectionflags	@""
	.align	4


	//----- nvinfo : EIATTR_CUDA_API_VERSION
	.align		4
        /*0000*/ 	.byte	0x04, 0x37
        /*0002*/ 	.short	(.L_19 - .L_18)
.L_18:
        /*0004*/ 	.word	0x00000082


	//----- nvinfo : EIATTR_KPARAM_INFO
	.align		4
.L_19:
        /*0008*/ 	.byte	0x04, 0x17
        /*000a*/ 	.short	(.L_21 - .L_20)
.L_20:
        /*000c*/ 	.word	0x00000000
        /*0010*/ 	.short	0x0001
        /*0012*/ 	.short	0x0008
        /*0014*/ 	.byte	0x00, 0xf5, 0x21, 0x00


	//----- nvinfo : EIATTR_KPARAM_INFO
	.align		4
.L_21:
        /*0018*/ 	.byte	0x04, 0x17
        /*001a*/ 	.short	(.L_23 - .L_22)
.L_22:
        /*001c*/ 	.word	0x00000000
        /*0020*/ 	.short	0x0000
        /*0022*/ 	.short	0x0000
        /*0024*/ 	.byte	0x00, 0xf5, 0x21, 0x00


	//----- nvinfo : EIATTR_SPARSE_MMA_MASK
	.align		4
.L_23:
        /*0028*/ 	.byte	0x03, 0x50
        /*002a*/ 	.short	0x0000


	//----- nvinfo : EIATTR_MAXREG_COUNT
	.align		4
        /*002c*/ 	.byte	0x03, 0x1b
        /*002e*/ 	.short	0x00ff


	//----- nvinfo : EIATTR_MERCURY_ISA_VERSION
	.align		4
        /*0030*/ 	.byte	0x03, 0x5f
        /*0032*/ 	.short	0x0101


	//----- nvinfo : EIATTR_VRC_CTA_INIT_COUNT
	.align		4
        /*0034*/ 	.byte	0x02, 0x4a
	.zero		1
	.zero		1


	//----- nvinfo : EIATTR_EXIT_INSTR_OFFSETS
	.align		4
        /*0038*/ 	.byte	0x04, 0x1c
        /*003a*/ 	.short	(.L_25 - .L_24)


	//   ....[0]....
.L_24:
        /*003c*/ 	.word	0x000001f0


	//----- nvinfo : EIATTR_MAX_THREADS
	.align		4
.L_25:
        /*0040*/ 	.byte	0x04, 0x05
        /*0042*/ 	.short	(.L_27 - .L_26)
.L_26:
        /*0044*/ 	.word	0x00000020
        /*0048*/ 	.word	0x00000001
        /*004c*/ 	.word	0x00000001


	//----- nvinfo : EIATTR_CBANK_PARAM_SIZE
	.align		4
.L_27:
        /*0050*/ 	.byte	0x03, 0x19
        /*0052*/ 	.short	0x0010


	//----- nvinfo : EIATTR_PARAM_CBANK
	.align		4
        /*0054*/ 	.byte	0x04, 0x0a
        /*0056*/ 	.short	(.L_29 - .L_28)
	.align		4
.L_28:
        /*0058*/ 	.word	index@(.nv.constant0.default_function_kernel_1)
        /*005c*/ 	.short	0x0380
        /*005e*/ 	.short	0x0010


	//----- nvinfo : EIATTR_SW_WAR
	.align		4
.L_29:
        /*0060*/ 	.byte	0x04, 0x36
        /*0062*/ 	.short	(.L_31 - .L_30)
.L_30:
        /*0064*/ 	.word	0x00000008
.L_31:


//--------------------- .nv.info.default_function_kernel --------------------------
	.section	.nv.info.default_function_kernel,"",@"SHT_CUDA_INFO"
	.sectionflags	@""
	.align	4


	//----- nvinfo : EIATTR_CUDA_API_VERSION
	.align		4
        /*0000*/ 	.byte	0x04, 0x37
        /*0002*/ 	.short	(.L_33 - .L_32)
.L_32:
        /*0004*/ 	.word	0x00000082


	//----- nvinfo : EIATTR_KPARAM_INFO
	.align		4
.L_33:
        /*0008*/ 	.byte	0x04, 0x17
        /*000a*/ 	.short	(.L_35 - .L_34)
.L_34:
        /*000c*/ 	.word	0x00000000
        /*0010*/ 	.short	0x0001
        /*0012*/ 	.short	0x0008
        /*0014*/ 	.byte	0x00, 0xf5, 0x21, 0x00


	//----- nvinfo : EIATTR_KPARAM_INFO
	.align		4
.L_35:
        /*0018*/ 	.byte	0x04, 0x17
        /*001a*/ 	.short	(.L_37 - .L_36)
.L_36:
        /*001c*/ 	.word	0x00000000
        /*0020*/ 	.short	0x0000
        /*0022*/ 	.short	0x0000
        /*0024*/ 	.byte	0x00, 0xf5, 0x21, 0x00


	//----- nvinfo : EIATTR_SPARSE_MMA_MASK
	.align		4
.L_37:
        /*0028*/ 	.byte	0x03, 0x50
        /*002a*/ 	.short	0x0000


	//----- nvinfo : EIATTR_MAXREG_COUNT
	.align		4
        /*002c*/ 	.byte	0x03, 0x1b
        /*002e*/ 	.short	0x00ff


	//----- nvinfo : EIATTR_MERCURY_ISA_VERSION
	.align		4
        /*0030*/ 	.byte	0x03, 0x5f
        /*0032*/ 	.short	0x0101


	//----- nvinfo : EIATTR_VRC_CTA_INIT_COUNT
	.align		4
        /*0034*/ 	.byte	0x02, 0x4a
	.zero		1
	.zero		1


	//----- nvinfo : EIATTR_EXIT_INSTR_OFFSETS
	.align		4
        /*0038*/ 	.byte	0x04, 0x1c
        /*003a*/ 	.short	(.L_39 - .L_38)


	//   ....[0]....
.L_38:
        /*003c*/ 	.word	0x000007d0


	//----- nvinfo : EIATTR_MAX_THREADS
	.align		4
.L_39:
        /*0040*/ 	.byte	0x04, 0x05
        /*0042*/ 	.short	(.L_41 - .L_40)
.L_40:
        /*0044*/ 	.word	0x00000020
        /*0048*/ 	.word	0x00000001
        /*004c*/ 	.word	0x00000001


	//----- nvinfo : EIATTR_CRS_STACK_SIZE
	.align		4
.L_41:
        /*0050*/ 	.byte	0x04, 0x1e
        /*0052*/ 	.short	(.L_43 - .L_42)
.L_42:
        /*0054*/ 	.word	0x00000000


	//----- nvinfo : EIATTR_CBANK_PARAM_SIZE
	.align		4
.L_43:
        /*0058*/ 	.byte	0x03, 0x19
        /*005a*/ 	.short	0x0010


	//----- nvinfo : EIATTR_PARAM_CBANK
	.align		4
        /*005c*/ 	.byte	0x04, 0x0a
        /*005e*/ 	.short	(.L_45 - .L_44)
	.align		4
.L_44:
        /*0060*/ 	.word	index@(.nv.constant0.default_function_kernel)
        /*0064*/ 	.short	0x0380
        /*0066*/ 	.short	0x0010


	//----- nvinfo : EIATTR_SW_WAR
	.align		4
.L_45:
        /*0068*/ 	.byte	0x04, 0x36
        /*006a*/ 	.short	(.L_47 - .L_46)
.L_46:
        /*006c*/ 	.word	0x00000008
.L_47:


//--------------------- .nv.info.default_function_kernel_2 --------------------------
	.section	.nv.info.default_function_kernel_2,"",@"SHT_CUDA_INFO"
	.sectionflags	@""
	.align	4


	//----- nvinfo : EIATTR_CUDA_API_VERSION
	.align		4
        /*0000*/ 	.byte	0x04, 0x37
        /*0002*/ 	.short	(.L_49 - .L_48)
.L_48:
        /*0004*/ 	.word	0x00000082


	//----- nvinfo : EIATTR_KPARAM_INFO
	.align		4
.L_49:
        /*0008*/ 	.byte	0x04, 0x17
        /*000a*/ 	.short	(.L_51 - .L_50)
.L_50:
        /*000c*/ 	.word	0x00000000
        /*0010*/ 	.short	0x0002
        /*0012*/ 	.short	0x0010
        /*0014*/ 	.byte	0x00, 0xf5, 0x21, 0x00


	//----- nvinfo : EIATTR_KPARAM_INFO
	.align		4
.L_51:
        /*0018*/ 	.byte	0x04, 0x17
        /*001a*/ 	.short	(.L_53 - .L_52)
.L_52:
        /*001c*/ 	.word	0x00000000
        /*0020*/ 	.short	0x0001
        /*0022*/ 	.short	0x0008
        /*0024*/ 	.byte	0x00, 0xf5, 0x21, 0x00


	//----- nvinfo : EIATTR_KPARAM_INFO
	.align		4
.L_53:
        /*0028*/ 	.byte	0x04, 0x17
        /*002a*/ 	.short	(.L_55 - .L_54)
.L_54:
        /*002c*/ 	.word	0x00000000
        /*0030*/ 	.short	0x0000
        /*0032*/ 	.short	0x0000
        /*0034*/ 	.byte	0x00, 0xf5, 0x21, 0x00


	//----- nvinfo : EIATTR_SPARSE_MMA_MASK
	.align		4
.L_55:
        /*0038*/ 	.byte	0x03, 0x50
        /*003a*/ 	.short	0x0000


	//----- nvinfo : EIATTR_MAXREG_COUNT
	.align		4
        /*003c*/ 	.byte	0x03, 0x1b
        /*003e*/ 	.short	0x00ff


	//----- nvinfo : EIATTR_NUM_BARRIERS
	.align		4
        /*0040*/ 	.byte	0x02, 0x4c
        /*0042*/ 	.byte	0x01
	.zero		1


	//----- nvinfo : EIATTR_MERCURY_ISA_VERSION
	.align		4
        /*0044*/ 	.byte	0x03, 0x5f
        /*0046*/ 	.short	0x0101


	//----- nvinfo : EIATTR_VRC_CTA_INIT_COUNT
	.align		4
        /*0048*/ 	.byte	0x02, 0x4a
	.zero		1
	.zero		1


	//----- nvinfo : EIATTR_EXIT_INSTR_OFFSETS
	.align		4
        /*004c*/ 	.byte	0x04, 0x1c
        /*004e*/ 	.short	(.L_57 - .L_56)


	//   ....[0]....
.L_56:
        /*0050*/ 	.word	0x00000550


	//----- nvinfo : EIATTR_MAX_THREADS
	.align		4
.L_57:
        /*0054*/ 	.byte	0x04, 0x05
        /*0056*/ 	.short	(.L_59 - .L_58)
.L_58:
        /*0058*/ 	.word	0x00000028
        /*005c*/ 	.word	0x00000001
        /*0060*/ 	.word	0x00000001


	//----- nvinfo : EIATTR_CBANK_PARAM_SIZE
	.align		4
.L_59:
        /*0064*/ 	.byte	0x03, 0x19
        /*0066*/ 	.short	0x0018


	//----- nvinfo : EIATTR_PARAM_CBANK
	.align		4
        /*0068*/ 	.byte	0x04, 0x0a
        /*006a*/ 	.short	(.L_61 - .L_60)
	.align		4
.L_60:
        /*006c*/ 	.word	index@(.nv.constant0.default_function_kernel_2)
        /*0070*/ 	.short	0x0380
        /*0072*/ 	.short	0x0018


	//----- nvinfo : EIATTR_SW_WAR
	.align		4
.L_61:
        /*0074*/ 	.byte	0x04, 0x36
        /*0076*/ 	.short	(.L_63 - .L_62)
.L_62:
        /*0078*/ 	.word	0x00000008
.L_63:


//--------------------- .nv.callgraph             --------------------------
	.section	.nv.callgraph,"",@"SHT_CUDA_CALLGRAPH"
	.align	4
	.sectionentsize	8
	.align		4
        /*0000*/ 	.word	0x00000000
	.align		4
        /*0004*/ 	.word	0xffffffff
	.align		4
        /*0008*/ 	.word	0x00000000
	.align		4
        /*000c*/ 	.word	0xfffffffe
	.align		4
        /*0010*/ 	.word	0x00000000
	.align		4
        /*0014*/ 	.word	0xfffffffd
	.align		4
        /*0018*/ 	.word	0x00000000
	.align		4
        /*001c*/ 	.word	0xfffffffc


//--------------------- .text.default_function_kernel_1 --------------------------
	.section	.text.default_function_kernel_1,"ax",@progbits
	.align	128
        .global         default_function_kernel_1
        .type           default_function_kernel_1,@function
        .size           default_function_kernel_1,(.L_x_11 - default_function_kernel_1)
        .other          default_function_kernel_1,@"STO_CUDA_ENTRY STV_DEFAULT"
default_function_kernel_1:
.text.default_function_kernel_1:
[----:B------:R-:W-:Y:S01]  /*0000*/  LDC R1, c[0x0][0x37c] ;  /* 0x0000df00ff017b82 */ /* 0x000fe20000000800 */
[----:B------:R-:W0:Y:S07]  /*0010*/  S2R R5, SR_TID.X ;  /* 0x0000000000057919 */ /* 0x000e2e0000002100 */
[----:B------:R-:W1:Y:S01]  /*0020*/  S2UR UR4, SR_CTAID.X ;  /* 0x00000000000479c3 */ /* 0x000e620000002500 */
[----:B------:R-:W2:Y:S07]  /*0030*/  LDCU.64 UR6, c[0x0][0x358] ;  /* 0x00006b00ff0677ac */ /* 0x000eae0008000a00 */
[----:B------:R-:W3:Y:S01]  /*0040*/  LDC.64 R2, c[0x0][0x388] ;  /* 0x0000e200ff027b82 */ /* 0x000ee20000000a00 */
[----:B-1----:R-:W-:-:S06]  /*0050*/  USHF.L.U32 UR4, UR4, 0x5, URZ ;  /* 0x0000000504047899 */ /* 0x002fcc00080006ff */
[----:B0-----:R-:W-:-:S05]  /*0060*/  LOP3.LUT R5, R5, UR4, RZ, 0xfc, !PT ;  /* 0x0000000405057c12 */ /* 0x001fca000f8efcff */
[----:B---3--:R-:W-:-:S05]  /*0070*/  IMAD.WIDE.U32 R2, R5, 0x4, R2 ;  /* 0x0000000405027825 */ /* 0x008fca00078e0002 */
[----:B--2---:R0:W2:Y:S01]  /*0080*/  LDG.E.CONSTANT R0, desc[UR6][R2.64] ;  /* 0x0000000602007981 */ /* 0x0040a2000c1e9900 */
[----:B------:R-:W-:Y:S01]  /*0090*/  HFMA2 R9, -RZ, RZ, 0.890625, -0.00056934356689453125 ;  /* 0x3b2090aaff097431 */ /* 0x000fe200000001ff */
[----:B------:R-:W-:Y:S01]  /*00a0*/  MOV R6, 0x3f6ee581 ;  /* 0x3f6ee58100067802 */ /* 0x000fe20000000f00 */
[----:B0-----:R-:W0:Y:S02]  /*00b0*/  LDC.64 R2, c[0x0][0x380] ;  /* 0x0000e000ff027b82 */ /* 0x001e240000000a00 */
[----:B0-----:R-:W-:Y:S01]  /*00c0*/  IMAD.WIDE.U32 R2, R5, 0x4, R2 ;  /* 0x0000000405027825 */ /* 0x001fe200078e0002 */
[----:B--2---:R-:W0:Y:S01]  /*00d0*/  MUFU.RCP R7, |R0| ;  /* 0x4000000000077308 */ /* 0x004e220000001000 */
[----:B------:R-:W-:-:S04]  /*00e0*/  FSETP.GT.AND P0, PT, |R0|, 1, PT ;  /* 0x3f8000000000780b */ /* 0x000fc80003f04200 */
[----:B0-----:R-:W-:-:S05]  /*00f0*/  FSEL R7, R7, |R0|, P0 ;  /* 0x4000000007077208 */ /* 0x001fca0000000000 */
[----:B------:R-:W-:-:S04]  /*0100*/  FMUL R4, R7, R7 ;  /* 0x0000000707047220 */ /* 0x000fc80000400000 */
[----:B------:R-:W-:-:S04]  /*0110*/  FFMA R9, R4, R9, -0.014396979473531246185 ;  /* 0xbc6be14f04097423 */ /* 0x000fc80000000009 */
[----:B------:R-:W-:-:S04]  /*0120*/  FFMA R9, R4, R9, 0.039849750697612762451 ;  /* 0x3d23397e04097423 */ /* 0x000fc80000000009 */
[----:B------:R-:W-:-:S04]  /*0130*/  FFMA R9, R4, R9, -0.072529748082160949707 ;  /* 0xbd948a7a04097423 */ /* 0x000fc80000000009 */
[----:B------:R-:W-:-:S04]  /*0140*/  FFMA R9, R4, R9, 0.10518480092287063599 ;  /* 0x3dd76b2104097423 */ /* 0x000fc80000000009 */
[----:B------:R-:W-:-:S04]  /*0150*/  FFMA R9, R4, R9, -0.14171802997589111328 ;  /* 0xbe111e8804097423 */ /* 0x000fc80000000009 */
[----:B------:R-:W-:-:S04]  /*0160*/  FFMA R9, R4, R9, 0.19988775253295898438 ;  /* 0x3e4caf6004097423 */ /* 0x000fc80000000009 */
[----:B------:R-:W-:-:S04]  /*0170*/  FFMA R9, R4, R9, -0.33332940936088562012 ;  /* 0xbeaaaa2704097423 */ /* 0x000fc80000000009 */
[----:B------:R-:W-:-:S04]  /*0180*/  FMUL R4, R4, R9 ;  /* 0x0000000904047220 */ /* 0x000fc80000400000 */
[----:B------:R-:W-:-:S04]  /*0190*/  FFMA R7, R7, R4, R7 ;  /* 0x0000000407077223 */ /* 0x000fc80000000007 */
[----:B------:R-:W-:Y:S01]  /*01a0*/  @P0 FFMA R7, R6, 1.6832555532455444336, -R7 ;  /* 0x3fd774eb06070823 */ /* 0x000fe20000000807 */
[----:B------:R-:W-:-:S04]  /*01b0*/  FSETP.NAN.AND P0, PT, |R0|, |R0|, PT ;  /* 0x400000000000720b */ /* 0x000fc80003f08200 */
[----:B------:R-:W-:-:S04]  /*01c0*/  LOP3.LUT R0, R7, 0x80000000, R0, 0xb8, !PT ;  /* 0x8000000007007812 */ /* 0x000fc800078eb800 */
[----:B------:R-:W-:-:S05]  /*01d0*/  FSEL R7, R0, R7, !P0 ;  /* 0x0000000700077208 */ /* 0x000fca0004000000 */
[----:B------:R-:W-:Y:S01]  /*01e0*/  STG.E desc[UR6][R2.64], R7 ;  /* 0x0000000702007986 */ /* 0x000fe2000c101906 */
[----:B------:R-:W-:Y:S05]  /*01f0*/  EXIT ;  /* 0x000000000000794d */ /* 0x000fea0003800000 */
.L_x_0:
[----:B------:R-:W-:-:S00]  /*0200*/  BRA `(.L_x_0) ;  /* 0xfffffffc00fc7947 */ /* 0x000fc0000383ffff */
[----:B------:R-:W-:-:S00]  /*0210*/  NOP ;  /* 0x0000000000007918 */ /* 0x000fc00000000000 */
        /* <DEDUP_REMOVED lines=14> */
.L_x_11:


//--------------------- .text.default_function_kernel --------------------------
	.section	.text.default_function_kernel,"ax",@progbits
	.align	128
        .global         default_function_kernel
        .type           default_function_kernel,@function
        .size           default_function_kernel,(.L_x_12 - default_function_kernel)
        .other          default_function_kernel,@"STO_CUDA_ENTRY STV_DEFAULT"
default_function_kernel:
.text.default_function_kernel:
[----:B------:R-:W-:Y:S01]  /*0000*/  LDC R1, c[0x0][0x37c] ;  /* 0x0000df00ff017b82 */ /* 0x000fe20000000800 */
[----:B------:R-:W0:Y:S07]  /*0010*/  S2R R0, SR_TID.X ;  /* 0x0000000000007919 */ /* 0x000e2e0000002100 */
[----:B------:R-:W1:Y:S01]  /*0020*/  S2UR UR4, SR_CTAID.X ;  /* 0x00000000000479c3 */ /* 0x000e620000002500 */
[----:B------:R-:W2:Y:S07]  /*0030*/  LDCU.64 UR6, c[0x0][0x358] ;  /* 0x00006b00ff0677ac */ /* 0x000eae0008000a00 */
[----:B------:R-:W3:Y:S01]  /*0040*/  LDC.64 R2, c[0x0][0x388] ;  /* 0x0000e200ff027b82 */ /* 0x000ee20000000a00 */
[----:B-1----:R-:W-:-:S06]  /*0050*/  USHF.L.U32 UR4, UR4, 0x5, URZ ;  /* 0x0000000504047899 */ /* 0x002fcc00080006ff */
[----:B0-----:R-:W-:-:S05]  /*0060*/  LOP3.LUT R0, R0, UR4, RZ, 0xfc, !PT ;  /* 0x0000000400007c12 */ /* 0x001fca000f8efcff */
[----:B---3--:R-:W-:-:S06]  /*0070*/  IMAD.WIDE.U32 R2, R0, 0x4, R2 ;  /* 0x0000000400027825 */ /* 0x008fcc00078e0002 */
[----:B--2---:R-:W2:Y:S01]  /*0080*/  LDG.E.CONSTANT R2, desc[UR6][R2.64] ;  /* 0x0000000602027981 */ /* 0x004ea2000c1e9900 */
[----:B------:R-:W-:Y:S01]  /*0090*/  BSSY.RECONVERGENT B0, `(.L_x_1) ;  /* 0x0000044000007945 */ /* 0x000fe20003800200 */
[----:B--2---:R-:W0:Y:S01]  /*00a0*/  FRND.CEIL R5, R2 ;  /* 0x0000000200057307 */ /* 0x004e220000209000 */
[C---:B------:R-:W-:Y:S01]  /*00b0*/  FADD R4, |R2|.reuse, -RZ ;  /* 0x800000ff02047221 */ /* 0x040fe20000000200 */
[----:B0-----:R-:W-:-:S13]  /*00c0*/  FSETP.GEU.AND P0, PT, |R2|, |R5|, PT ;  /* 0x400000050200720b */ /* 0x001fda0003f0e200 */
[----:B------:R-:W-:Y:S05]  /*00d0*/  @!P0 BRA `(.L_x_2) ;  /* 0x0000000000fc8947 */ /* 0x000fea0003800000 */
[----:B------:R-:W-:-:S05]  /*00e0*/  FMUL R3, |R5|, 8388608 ;  /* 0x4b00000005037820 */ /* 0x000fca0000400200 */
[----:B------:R-:W-:-:S13]  /*00f0*/  FSETP.GTU.AND P0, PT, R4, R3, PT ;  /* 0x000000030400720b */ /* 0x000fda0003f0c000 */
[----:B------:R-:W-:Y:S05]  /*0100*/  @P0 BRA `(.L_x_3) ;  /* 0x0000000000780947 */ /* 0x000fea0003800000 */
[C---:B------:R-:W-:Y:S01]  /*0110*/  FMUL R6, |R5|.reuse, 16777216 ;  /* 0x4b80000005067820 */ /* 0x040fe20000400200 */
[C---:B------:R-:W-:Y:S01]  /*0120*/  FSETP.GEU.AND P0, PT, |R5|.reuse, 1.175494350822287508e-38, PT ;  /* 0x008000000500780b */ /* 0x040fe20003f0e200 */
[----:B------:R-:W-:Y:S01]  /*0130*/  FMUL R3, R4, 16777216 ;  /* 0x4b80000004037820 */ /* 0x000fe20000400000 */
[----:B------:R-:W-:Y:S01]  /*0140*/  FADD R7, |R5|, -RZ ;  /* 0x800000ff05077221 */ /* 0x000fe20000000200 */
[----:B------:R-:W-:Y:S01]  /*0150*/  BSSY.RECONVERGENT B1, `(.L_x_4) ;  /* 0x0000017000017945 */ /* 0x000fe20003800200 */
[----:B------:R-:W-:Y:S02]  /*0160*/  FSEL R6, R6, |R5|, !P0 ;  /* 0x4000000506067208 */ /* 0x000fe40004000000 */
[----:B------:R-:W-:-:S04]  /*0170*/  FSEL R3, R3, R4, !P0 ;  /* 0x0000000403037208 */ /* 0x000fc80004000000 */
[----:B------:R-:W0:Y:S02]  /*0180*/  MUFU.RCP R6, R6 ;  /* 0x0000000600067308 */ /* 0x000e240000001000 */
[----:B0-----:R-:W-:-:S06]  /*0190*/  FMUL R3, R6, R3 ;  /* 0x0000000306037220 */ /* 0x001fcc0000400000 */
[----:B------:R-:W0:Y:S02]  /*01a0*/  FRND.TRUNC R3, R3 ;  /* 0x0000000300037307 */ /* 0x000e24000020d000 */
[----:B0-----:R-:W-:-:S05]  /*01b0*/  FFMA R8, -|R5|, R3, R4 ;  /* 0x0000000305087223 */ /* 0x001fca0000000304 */
[----:B------:R-:W-:-:S13]  /*01c0*/  ISETP.GE.U32.AND P0, PT, R8, R7, PT ;  /* 0x000000070800720c */ /* 0x000fda0003f06070 */
[----:B------:R-:W-:Y:S05]  /*01d0*/  @!P0 BRA `(.L_x_5) ;  /* 0x0000000000388947 */ /* 0x000fea0003800000 */
[----:B------:R-:W-:-:S04]  /*01e0*/  ISETP.GE.U32.AND P0, PT, R8, -0x7fffffff, PT ;  /* 0x800000010800780c */ /* 0x000fc80003f06070 */
[----:B------:R-:W-:-:S09]  /*01f0*/  FSETP.GEU.OR P1, PT, R8, -|R5|, !P0 ;  /* 0xc00000050800720b */ /* 0x000fd2000472e400 */
[----:B------:R-:W-:-:S04]  /*0200*/  @P0 FADD R6, R3, -1 ;  /* 0xbf80000003060421 */ /* 0x000fc80000000000 */
[----:B------:R-:W-:-:S05]  /*0210*/  @!P1 FADD R6, R6, -1 ;  /* 0xbf80000006069421 */ /* 0x000fca0000000000 */
[----:B------:R-:W-:Y:S01]  /*0220*/  @P0 MOV R3, R6 ;  /* 0x0000000600030202 */ /* 0x000fe20000000f00 */
[----:B------:R-:W-:Y:S06]  /*0230*/  @P0 BRA `(.L_x_5) ;  /* 0x0000000000200947 */ /* 0x000fec0003800000 */
[----:B------:R-:W-:Y:S01]  /*0240*/  FADD R6, |R5|, |R5| ;  /* 0x4000000505067221 */ /* 0x000fe20000000200 */
[----:B------:R-:W-:-:S04]  /*0250*/  FADD R3, R3, 1 ;  /* 0x3f80000003037421 */ /* 0x000fc80000000000 */
[----:B------:R-:W-:-:S13]  /*0260*/  FSETP.GE.AND P0, PT, R8, R6, PT ;  /* 0x000000060800720b */ /* 0x000fda0003f06000 */
[----:B------:R-:W-:-:S05]  /*0270*/  @P0 FFMA R6, |R5|, -3, R8 ;  /* 0xc040000005060823 */ /* 0x000fca0000000208 */
[----:B------:R-:W-:Y:S01]  /*0280*/  FSETP.GE.AND P1, PT, R6, RZ, P0 ;  /* 0x000000ff0600720b */ /* 0x000fe20000726000 */
[----:B------:R-:W-:-:S12]  /*0290*/  @P0 FADD R6, R3, 1 ;  /* 0x3f80000003060421 */ /* 0x000fd80000000000 */
[----:B------:R-:W-:-:S05]  /*02a0*/  @P1 FADD R6, R6, 1 ;  /* 0x3f80000006061421 */ /* 0x000fca0000000000 */
[----:B------:R-:W-:-:S07]  /*02b0*/  @P0 MOV R3, R6 ;  /* 0x0000000600030202 */ /* 0x000fce0000000f00 */
.L_x_5:
[----:B------:R-:W-:Y:S05]  /*02c0*/  BSYNC.RECONVERGENT B1 ;  /* 0x0000000000017941 */ /* 0x000fea0003800200 */
.L_x_4:
[----:B------:R-:W-:Y:S01]  /*02d0*/  FFMA R4, -|R5|, R3, R4 ;  /* 0x0000000305047223 */ /* 0x000fe20000000304 */
[----:B------:R-:W-:Y:S06]  /*02e0*/  BRA `(.L_x_2) ;  /* 0x0000000000787947 */ /* 0x000fec0003800000 */
.L_x_3:
[----:B------:R-:W-:Y:S01]  /*02f0*/  LOP3.LUT R7, R3, 0xff800000, RZ, 0xc0, !PT ;  /* 0xff80000003077812 */ /* 0x000fe200078ec0ff */
[----:B------:R-:W-:Y:S01]  /*0300*/  BSSY.RECONVERGENT B1, `(.L_x_6) ;  /* 0x000001a000017945 */ /* 0x000fe20003800200 */
[C---:B------:R-:W-:Y:S02]  /*0310*/  ISETP.GT.U32.AND P0, PT, R4.reuse, 0x7f7fffff, PT ;  /* 0x7f7fffff0400780c */ /* 0x040fe40003f04070 */
[C---:B------:R-:W-:Y:S02]  /*0320*/  IADD3 R6, PT, PT, R4.reuse, 0xb800000, -R7 ;  /* 0x0b80000004067810 */ /* 0x040fe40007ffe807 */
[----:B------:R-:W-:Y:S02]  /*0330*/  LOP3.LUT R4, R4, 0x7fffff, RZ, 0xc0, !PT ;  /* 0x007fffff04047812 */ /* 0x000fe400078ec0ff */
[----:B------:R-:W-:Y:S02]  /*0340*/  LOP3.LUT P1, R6, R6, 0xff800000, RZ, 0xc0, !PT ;  /* 0xff80000006067812 */ /* 0x000fe4000782c0ff */
[----:B------:R-:W-:-:S02]  /*0350*/  FSETP.GT.AND P2, PT, |R5|, RZ, PT ;  /* 0x000000ff0500720b */ /* 0x000fc40003f44200 */
[----:B------:R-:W-:Y:S02]  /*0360*/  FSEL R7, R7, +QNAN , !P0 ;  /* 0x7fffffff07077808 */ /* 0x000fe40004000000 */
[----:B------:R-:W-:Y:S02]  /*0370*/  LOP3.LUT R4, R4, 0x3f800000, RZ, 0xfc, !PT ;  /* 0x3f80000004047812 */ /* 0x000fe400078efcff */
[----:B------:R-:W-:-:S05]  /*0380*/  FSEL R10, R7, +QNAN , P2 ;  /* 0x7fffffff070a7808 */ /* 0x000fca0001000000 */
[----:B------:R-:W-:Y:S05]  /*0390*/  @!P1 BRA `(.L_x_7) ;  /* 0x0000000000409947 */ /* 0x000fea0003800000 */
[----:B------:R-:W-:-:S04]  /*03a0*/  LOP3.LUT R3, R3, 0x7fffff, RZ, 0xc0, !PT ;  /* 0x007fffff03037812 */ /* 0x000fc800078ec0ff */
[----:B------:R-:W-:-:S04]  /*03b0*/  LOP3.LUT R3, R3, 0x3f800000, RZ, 0xfc, !PT ;  /* 0x3f80000003037812 */ /* 0x000fc800078efcff */
[----:B------:R0:W1:Y:S03]  /*03c0*/  MUFU.RCP R5, R3 ;  /* 0x0000000300057308 */ /* 0x0000660000001000 */
.L_x_8:
[----:B------:R-:W-:-:S04]  /*03d0*/  VIMNMX.U32 R7, PT, PT, R6, 0xb800000, PT ;  /* 0x0b80000006077848 */ /* 0x000fc80003fe0000 */
[C---:B------:R-:W-:Y:S02]  /*03e0*/  IADD3 R4, PT, PT, R7.reuse, R4, RZ ;  /* 0x0000000407047210 */ /* 0x040fe40007ffe0ff */
[----:B------:R-:W-:-:S03]  /*03f0*/  IADD3 R6, PT, PT, -R7, R6, RZ ;  /* 0x0000000607067210 */ /* 0x000fc60007ffe1ff */
[----:B-1----:R-:W-:Y:S01]  /*0400*/  FMUL R8, R5, R4 ;  /* 0x0000000405087220 */ /* 0x002fe20000400000 */
[----:B------:R-:W-:-:S03]  /*0410*/  ISETP.NE.AND P1, PT, R6, RZ, PT ;  /* 0x000000ff0600720c */ /* 0x000fc60003f25270 */
[----:B------:R-:W-:-:S04]  /*0420*/  FFMA R9, -R3, R8, R4 ;  /* 0x0000000803097223 */ /* 0x000fc80000000104 */
[----:B------:R-:W-:-:S04]  /*0430*/  FFMA R9, R5, R9, R8 ;  /* 0x0000000905097223 */ /* 0x000fc80000000008 */
[----:B------:R-:W-:-:S04]  /*0440*/  FFMA R8, -R3, R9, R4 ;  /* 0x0000000903087223 */ /* 0x000fc80000000104 */
[----:B------:R-:W-:-:S06]  /*0450*/  FFMA.RZ R8, R5, R8, R9 ;  /* 0x0000000805087223 */ /* 0x000fcc000000c009 */
[----:B------:R-:W1:Y:S02]  /*0460*/  FRND.TRUNC R8, R8 ;  /* 0x0000000800087307 */ /* 0x000e64000020d000 */
[----:B-1----:R-:W-:-:S05]  /*0470*/  FFMA R4, -R3, R8, R4 ;  /* 0x0000000803047223 */ /* 0x002fca0000000104 */
[----:B------:R-:W-:-:S13]  /*0480*/  ISETP.NE.AND P0, PT, R4, RZ, PT ;  /* 0x000000ff0400720c */ /* 0x000fda0003f05270 */
[----:B------:R-:W-:Y:S05]  /*0490*/  @P0 BRA P1, `(.L_x_8) ;  /* 0xfffffffc00cc0947 */ /* 0x000fea000083ffff */
.L_x_7:
[----:B------:R-:W-:Y:S05]  /*04a0*/  BSYNC.RECONVERGENT B1 ;  /* 0x0000000000017941 */ /* 0x000fea0003800200 */
.L_x_6:
[----:B0-----:R-:W-:-:S04]  /*04b0*/  FMUL R3, R4, 1.1920928955078125e-07 ;  /* 0x3400000004037820 */ /* 0x001fc80000400000 */
[----:B------:R-:W-:-:S07]  /*04c0*/  FMUL R4, R10, R3 ;  /* 0x000000030a047220 */ /* 0x000fce0000400000 */
.L_x_2:
[----:B------:R-:W-:Y:S05]  /*04d0*/  BSYNC.RECONVERGENT B0 ;  /* 0x0000000000007941 */ /* 0x000fea0003800200 */
.L_x_1:
[C---:B------:R-:W-:Y:S01]  /*04e0*/  FSETP.NAN.AND P0, PT, |R4|.reuse, |R4|, PT ;  /* 0x400000040400720b */ /* 0x040fe20003f08200 */
[----:B------:R-:W-:Y:S01]  /*04f0*/  HFMA2 R6, -RZ, RZ, 1.625, 0 ;  /* 0x3e800000ff067431 */ /* 0x000fe200000001ff */
[----:B------:R-:W-:-:S04]  /*0500*/  LOP3.LUT R3, R4, 0x80000000, R2, 0xb8, !PT ;  /* 0x8000000004037812 */ /* 0x000fc800078eb802 */
[----:B------:R-:W-:-:S04]  /*0510*/  FSEL R7, R4, R3, P0 ;  /* 0x0000000304077208 */ /* 0x000fc80000000000 */
[C---:B------:R-:W-:Y:S01]  /*0520*/  FSETP.GT.AND P0, PT, |R7|.reuse, 8388608, PT ;  /* 0x4b0000000700780b */ /* 0x040fe20003f04200 */
[----:B------:R-:W-:-:S04]  /*0530*/  FFMA R2, R7, R7, 1 ;  /* 0x3f80000007027423 */ /* 0x000fc80000000007 */
[----:B------:R-:W0:Y:S02]  /*0540*/  MUFU.RSQ R3, R2 ;  /* 0x0000000200037308 */ /* 0x000e240000001400 */
[----:B0-----:R-:W-:-:S06]  /*0550*/  FFMA R3, R2, R3, 1 ;  /* 0x3f80000002037423 */ /* 0x001fcc0000000003 */
[----:B------:R-:W0:Y:S02]  /*0560*/  MUFU.RCP R3, R3 ;  /* 0x0000000300037308 */ /* 0x000e240000001000 */
[----:B0-----:R-:W-:Y:S01]  /*0570*/  FMUL R4, |R7|, R3 ;  /* 0x0000000307047220 */ /* 0x001fe20000400200 */
[----:B------:R-:W-:-:S03]  /*0580*/  IMAD.MOV.U32 R3, RZ, RZ, 0x3d39bf78 ;  /* 0x3d39bf78ff037424 */ /* 0x000fc600078e00ff */
[----:B------:R-:W-:-:S05]  /*0590*/  FFMA R4, |R7|, R4, |R7| ;  /* 0x0000000407047223 */ /* 0x000fca0000000607 */
[----:B------:R-:W-:-:S04]  /*05a0*/  FSEL R8, |R7|, R4, P0 ;  /* 0x0000000407087208 */ /* 0x000fc80000000200 */
[C---:B------:R-:W-:Y:S01]  /*05b0*/  ISETP.GE.U32.AND P1, PT, R8.reuse, 0x7f800000, PT ;  /* 0x7f8000000800780c */ /* 0x040fe20003f26070 */
[----:B------:R-:W-:-:S03]  /*05c0*/  FADD.RZ R4, R8, 1 ;  /* 0x3f80000008047421 */ /* 0x000fc6000000c000 */
[----:B------:R-:W-:Y:S01]  /*05d0*/  ISETP.GT.AND P2, PT, R8, -0x40800000, P1 ;  /* 0xbf8000000800780c */ /* 0x000fe20000f44270 */
[----:B------:R-:W-:-:S05]  /*05e0*/  VIADD R4, R4, 0xc0c00000 ;  /* 0xc0c0000004047836 */ /* 0x000fca0000000000 */
[----:B------:R-:W-:-:S04]  /*05f0*/  LOP3.LUT R4, R4, 0xff800000, RZ, 0xc0, !PT ;  /* 0xff80000004047812 */ /* 0x000fc800078ec0ff */
[----:B------:R-:W-:Y:S02]  /*0600*/  IADD3 R5, PT, PT, -R4, 0x40800000, RZ ;  /* 0x4080000004057810 */ /* 0x000fe40007ffe1ff */
[-C--:B------:R-:W-:Y:S02]  /*0610*/  IADD3 R2, PT, PT, R8, -R4.reuse, RZ ;  /* 0x8000000408027210 */ /* 0x080fe40007ffe0ff */
[----:B------:R-:W-:Y:S01]  /*0620*/  I2FP.F32.S32 R4, R4 ;  /* 0x0000000400047245 */ /* 0x000fe20000201400 */
[----:B------:R-:W-:-:S04]  /*0630*/  FFMA R5, R5, R6, -1 ;  /* 0xbf80000005057423 */ /* 0x000fc80000000006 */
[----:B------:R-:W-:Y:S01]  /*0640*/  FADD R2, R2, R5 ;  /* 0x0000000502027221 */ /* 0x000fe20000000000 */
[----:B------:R-:W-:Y:S01]  /*0650*/  FMUL R4, R4, 1.1920928955078125e-07 ;  /* 0x3400000004047820 */ /* 0x000fe20000400000 */
[----:B------:R-:W-:Y:S02]  /*0660*/  @P1 MOV R5, 0x7f800000 ;  /* 0x7f80000000051802 */ /* 0x000fe40000000f00 */
[----:B------:R-:W-:-:S04]  /*0670*/  FFMA R3, R2, -R3, 0.10546888411045074463 ;  /* 0x3dd8001202037423 */ /* 0x000fc80000000803 */
[----:B------:R-:W-:-:S04]  /*0680*/  FFMA R3, R2, R3, -0.13229703903198242188 ;  /* 0xbe0778e002037423 */ /* 0x000fc80000000003 */
[----:B------:R-:W-:-:S04]  /*0690*/  FFMA R3, R2, R3, 0.14491446316242218018 ;  /* 0x3e14647502037423 */ /* 0x000fc80000000003 */
[----:B------:R-:W-:-:S04]  /*06a0*/  FFMA R3, R2, R3, -0.16641564667224884033 ;  /* 0xbe2a68dd02037423 */ /* 0x000fc80000000003 */
[----:B------:R-:W-:-:S04]  /*06b0*/  FFMA R3, R2, R3, 0.19988867640495300293 ;  /* 0x3e4caf9e02037423 */ /* 0x000fc80000000003 */
[----:B------:R-:W-:-:S04]  /*06c0*/  FFMA R3, R2, R3, -0.25000196695327758789 ;  /* 0xbe80004202037423 */ /* 0x000fc80000000003 */
[----:B------:R-:W-:-:S04]  /*06d0*/  FFMA R3, R2, R3, 0.33333510160446166992 ;  /* 0x3eaaaae602037423 */ /* 0x000fc80000000003 */
[----:B------:R-:W-:-:S04]  /*06e0*/  FFMA R3, R2, R3, -0.5 ;  /* 0xbf00000002037423 */ /* 0x000fc80000000003 */
[----:B------:R-:W-:-:S04]  /*06f0*/  FMUL R3, R2, R3 ;  /* 0x0000000302037220 */ /* 0x000fc80000400000 */
[----:B------:R-:W-:-:S04]  /*0700*/  FFMA R3, R2, R3, R2 ;  /* 0x0000000302037223 */ /* 0x000fc80000000002 */
[----:B------:R-:W-:Y:S01]  /*0710*/  FFMA R4, R4, 0.69314718246459960938, R3 ;  /* 0x3f31721804047823 */ /* 0x000fe20000000003 */
[C---:B------:R-:W-:Y:S01]  /*0720*/  @P2 FFMA R4, R8.reuse, R5, +INF ;  /* 0x7f80000008042423 */ /* 0x040fe20000000005 */
[----:B------:R-:W0:Y:S01]  /*0730*/  LDC.64 R2, c[0x0][0x380] ;  /* 0x0000e000ff027b82 */ /* 0x000e220000000a00 */
[----:B------:R-:W-:-:S04]  /*0740*/  @P1 FSETP.NEU.AND P2, PT, R8, RZ, PT ;  /* 0x000000ff0800120b */ /* 0x000fc80003f4d000 */
[----:B------:R-:W-:-:S04]  /*0750*/  @P1 FSEL R4, R4, -RZ, P2 ;  /* 0x800000ff04041208 */ /* 0x000fc80001000000 */
[----:B------:R-:W-:-:S05]  /*0760*/  MOV R5, R4 ;  /* 0x0000000400057202 */ /* 0x000fca0000000f00 */
[----:B------:R-:W-:Y:S01]  /*0770*/  @P0 FADD R5, R5, 0.69314718246459960938 ;  /* 0x3f31721805050421 */ /* 0x000fe20000000000 */
[----:B------:R-:W-:-:S04]  /*0780*/  FSETP.NAN.AND P0, PT, |R7|, |R7|, PT ;  /* 0x400000070700720b */ /* 0x000fc80003f08200 */
[----:B------:R-:W-:-:S04]  /*0790*/  LOP3.LUT R4, R5, 0x80000000, R7, 0xb8, !PT ;  /* 0x8000000005047812 */ /* 0x000fc800078eb807 */
[----:B------:R-:W-:Y:S01]  /*07a0*/  FSEL R5, R4, R5, !P0 ;  /* 0x0000000504057208 */ /* 0x000fe20004000000 */
[----:B0-----:R-:W-:-:S05]  /*07b0*/  IMAD.WIDE.U32 R2, R0, 0x4, R2 ;  /* 0x0000000400027825 */ /* 0x001fca00078e0002 */
[----:B------:R-:W-:Y:S01]  /*07c0*/  STG.E desc[UR6][R2.64], R5 ;  /* 0x0000000502007986 */ /* 0x000fe2000c101906 */
[----:B------:R-:W-:Y:S05]  /*07d0*/  EXIT ;  /* 0x000000000000794d */ /* 0x000fea0003800000 */
.L_x_9:
        /* <DEDUP_REMOVED lines=10> */
.L_x_12:


//--------------------- .text.default_function_kernel_2 --------------------------
	.section	.text.default_function_kernel_2,"ax",@progbits
	.align	128
        .global         default_function_kernel_2
        .type           default_function_kernel_2,@function
        .size           default_function_kernel_2,(.L_x_13 - default_function_kernel_2)
        .other          default_function_kernel_2,@"STO_CUDA_ENTRY STV_DEFAULT"
default_function_kernel_2:
.text.default_function_kernel_2:
[----:B------:R-:W-:Y:S01]  /*0000*/  LDC R1, c[0x0][0x37c] ;  /* 0x0000df00ff017b82 */ /* 0x000fe20000000800 */
[----:B------:R-:W0:Y:S07]  /*0010*/  S2R R15, SR_TID.X ;  /* 0x00000000000f7919 */ /* 0x000e2e0000002100 */
[----:B------:R-:W1:Y:S01]  /*0020*/  LDC.64 R8, c[0x0][0x390] ;  /* 0x0000e400ff087b82 */ /* 0x000e620000000a00 */
[----:B------:R-:W2:Y:S01]  /*0030*/  LDCU.64 UR6, c[0x0][0x358] ;  /* 0x00006b00ff0677ac */ /* 0x000ea20008000a00 */
[----:B------:R-:W3:Y:S06]  /*0040*/  S2R R2, SR_CTAID.X ;  /* 0x0000000000027919 */ /* 0x000eec0000002500 */
[----:B------:R-:W4:Y:S01]  /*0050*/  LDC.64 R6, c[0x0][0x388] ;  /* 0x0000e200ff067b82 */ /* 0x000f220000000a00 */
[----:B0-----:R-:W-:-:S02]  /*0060*/  ISETP.GT.U32.AND P0, PT, R15, 0x9, PT ;  /* 0x000000090f00780c */ /* 0x001fc40003f04070 */
[----:B------:R-:W-:Y:S01]  /*0070*/  PRMT R0, R15, 0x9910, RZ ;  /* 0x000099100f007816 */ /* 0x000fe200000000ff */
[----:B---3--:R-:W-:-:S04]  /*0080*/  IMAD R3, R2, 0x32, R15 ;  /* 0x0000003202037824 */ /* 0x008fc800078e020f */
[----:B------:R-:W-:Y:S02]  /*0090*/  IMAD R0, R0, 0x34, RZ ;  /* 0x0000003400007824 */ /* 0x000fe400078e02ff */
[----:B-1----:R-:W-:-:S03]  /*00a0*/  IMAD.WIDE.U32 R8, R3, 0x4, R8 ;  /* 0x0000000403087825 */ /* 0x002fc600078e0008 */
[----:B------:R-:W-:Y:S02]  /*00b0*/  LOP3.LUT R0, R0, 0xffff, RZ, 0xc0, !PT ;  /* 0x0000ffff00007812 */ /* 0x000fe400078ec0ff */
[----:B--2---:R-:W2:Y:S02]  /*00c0*/  LDG.E.CONSTANT R19, desc[UR6][R8.64] ;  /* 0x0000000608137981 */ /* 0x004ea4000c1e9900 */
[----:B------:R-:W-:Y:S02]  /*00d0*/  SHF.R.U32.HI R0, RZ, 0x8, R0 ;  /* 0x00000008ff007819 */ /* 0x000fe40000011600 */
[----:B------:R4:W3:Y:S02]  /*00e0*/  @!P0 LDG.E.CONSTANT R20, desc[UR6][R8.64+0xa0] ;  /* 0x0000a00608148981 */ /* 0x0008e4000c1e9900 */
[----:B------:R-:W-:-:S04]  /*00f0*/  PRMT R0, R0, 0x9910, RZ ;  /* 0x0000991000007816 */ /* 0x000fc800000000ff */
[----:B------:R-:W-:-:S04]  /*0100*/  LEA R0, R0, R0, 0x2 ;  /* 0x0000000000007211 */ /* 0x000fc800078e10ff */
[----:B------:R-:W-:-:S04]  /*0110*/  IADD3 R0, PT, PT, RZ, -R0, RZ ;  /* 0x80000000ff007210 */ /* 0x000fc80007ffe0ff */
[----:B------:R-:W-:Y:S01]  /*0120*/  PRMT R18, R0, 0x7710, RZ ;  /* 0x0000771000127816 */ /* 0x000fe200000000ff */
[----:B------:R-:W-:-:S03]  /*0130*/  IMAD R3, R2, 0x1e, R3 ;  /* 0x0000001e02037824 */ /* 0x000fc600078e0203 */
[----:B------:R-:W-:-:S04]  /*0140*/  IADD3 R18, PT, PT, R18, R15, RZ ;  /* 0x0000000f12127210 */ /* 0x000fc80007ffe0ff */
[----:B------:R-:W-:-:S04]  /*0150*/  LOP3.LUT R0, R18, 0xff, RZ, 0xc0, !PT ;  /* 0x000000ff12007812 */ /* 0x000fc800078ec0ff */
[----:B------:R-:W-:-:S04]  /*0160*/  IADD3 R5, PT, PT, -R0, R3, RZ ;  /* 0x0000000300057210 */ /* 0x000fc80007ffe1ff */
[C---:B------:R-:W-:Y:S01]  /*0170*/  IADD3 R11, PT, PT, R5.reuse, 0x28, RZ ;  /* 0x00000028050b7810 */ /* 0x040fe20007ffe0ff */
[C-C-:B----4-:R-:W-:Y:S01]  /*0180*/  IMAD.WIDE.U32 R8, R5.reuse, 0x4, R6.reuse ;  /* 0x0000000405087825 */ /* 0x150fe200078e0006 */
[C---:B------:R-:W-:Y:S02]  /*0190*/  IADD3 R23, PT, PT, R5.reuse, 0x1, RZ ;  /* 0x0000000105177810 */ /* 0x040fe40007ffe0ff */
[----:B------:R-:W-:Y:S01]  /*01a0*/  IADD3 R25, PT, PT, R5, 0x29, RZ ;  /* 0x0000002905197810 */ /* 0x000fe20007ffe0ff */
[--C-:B------:R-:W-:Y:S01]  /*01b0*/  IMAD.WIDE.U32 R10, R11, 0x4, R6.reuse ;  /* 0x000000040b0a7825 */ /* 0x100fe200078e0006 */
[C---:B------:R-:W-:Y:S01]  /*01c0*/  IADD3 R17, PT, PT, R5.reuse, 0x2a, RZ ;  /* 0x0000002a05117810 */ /* 0x040fe20007ffe0ff */
[----:B------:R0:W4:Y:S01]  /*01d0*/  LDG.E.CONSTANT R0, desc[UR6][R8.64] ;  /* 0x0000000608007981 */ /* 0x000122000c1e9900 */
[----:B------:R-:W-:Y:S01]  /*01e0*/  IADD3 R27, PT, PT, R5, 0x2, RZ ;  /* 0x00000002051b7810 */ /* 0x000fe20007ffe0ff */
[--C-:B------:R-:W-:Y:S01]  /*01f0*/  IMAD.WIDE.U32 R22, R23, 0x4, R6.reuse ;  /* 0x0000000417167825 */ /* 0x100fe200078e0006 */
[----:B------:R-:W-:Y:S01]  /*0200*/  IADD3 R21, PT, PT, R5, 0x3, RZ ;  /* 0x0000000305157810 */ /* 0x000fe20007ffe0ff */
[----:B------:R1:W5:Y:S02]  /*0210*/  LDG.E.CONSTANT R2, desc[UR6][R10.64] ;  /* 0x000000060a027981 */ /* 0x000364000c1e9900 */
[--C-:B------:R-:W-:Y:S01]  /*0220*/  IMAD.WIDE.U32 R24, R25, 0x4, R6.reuse ;  /* 0x0000000419187825 */ /* 0x100fe200078e0006 */
[----:B------:R-:W-:Y:S01]  /*0230*/  IADD3 R29, PT, PT, R5, 0x2b, RZ ;  /* 0x0000002b051d7810 */ /* 0x000fe20007ffe0ff */
[----:B------:R-:W5:Y:S02]  /*0240*/  LDG.E.CONSTANT R12, desc[UR6][R22.64] ;  /* 0x00000006160c7981 */ /* 0x000f64000c1e9900 */
[--C-:B------:R-:W-:Y:S01]  /*0250*/  IMAD.WIDE.U32 R16, R17, 0x4, R6.reuse ;  /* 0x0000000411107825 */ /* 0x100fe200078e0006 */
[----:B------:R-:W-:Y:S01]  /*0260*/  IADD3 R28, PT, PT, R5, 0x4, RZ ;  /* 0x00000004051c7810 */ /* 0x000fe20007ffe0ff */
[----:B------:R-:W5:Y:S02]  /*0270*/  LDG.E.CONSTANT R13, desc[UR6][R24.64] ;  /* 0x00000006180d7981 */ /* 0x000f64000c1e9900 */
[----:B------:R-:W-:-:S02]  /*0280*/  IMAD.WIDE.U32 R26, R27, 0x4, R6 ;  /* 0x000000041b1a7825 */ /* 0x000fc400078e0006 */
[----:B------:R-:W5:Y:S02]  /*0290*/  LDG.E.CONSTANT R16, desc[UR6][R16.64] ;  /* 0x0000000610107981 */ /* 0x000f64000c1e9900 */
[--C-:B0-----:R-:W-:Y:S01]  /*02a0*/  IMAD.WIDE.U32 R8, R21, 0x4, R6.reuse ;  /* 0x0000000415087825 */ /* 0x101fe200078e0006 */
[----:B------:R-:W-:Y:S01]  /*02b0*/  IADD3 R21, PT, PT, R5, 0x2c, RZ ;  /* 0x0000002c05157810 */ /* 0x000fe20007ffe0ff */
[----:B------:R-:W5:Y:S02]  /*02c0*/  LDG.E.CONSTANT R14, desc[UR6][R26.64] ;  /* 0x000000061a0e7981 */ /* 0x000f64000c1e9900 */
[--C-:B------:R-:W-:Y:S02]  /*02d0*/  IMAD.WIDE.U32 R4, R29, 0x4, R6.reuse ;  /* 0x000000041d047825 */ /* 0x100fe400078e0006 */
[----:B------:R-:W5:Y:S02]  /*02e0*/  LDG.E.CONSTANT R8, desc[UR6][R8.64] ;  /* 0x0000000608087981 */ /* 0x000f64000c1e9900 */
[----:B-1----:R-:W-:-:S04]  /*02f0*/  IMAD.WIDE.U32 R10, R28, 0x4, R6 ;  /* 0x000000041c0a7825 */ /* 0x002fc800078e0006 */
[----:B------:R-:W-:Y:S02]  /*0300*/  IMAD.WIDE.U32 R6, R21, 0x4, R6 ;  /* 0x0000000415067825 */ /* 0x000fe400078e0006 */
[----:B------:R0:W5:Y:S04]  /*0310*/  LDG.E.CONSTANT R21, desc[UR6][R4.64] ;  /* 0x0000000604157981 */ /* 0x000168000c1e9900 */
[----:B------:R1:W5:Y:S04]  /*0320*/  LDG.E.CONSTANT R10, desc[UR6][R10.64] ;  /* 0x000000060a0a7981 */ /* 0x000368000c1e9900 */
[----:B------:R1:W5:Y:S01]  /*0330*/  LDG.E.CONSTANT R6, desc[UR6][R6.64] ;  /* 0x0000000606067981 */ /* 0x000362000c1e9900 */
[----:B------:R-:W1:Y:S01]  /*0340*/  S2UR UR5, SR_CgaCtaId ;  /* 0x00000000000579c3 */ /* 0x000e620000008800 */
[----:B------:R-:W-:Y:S01]  /*0350*/  UMOV UR4, 0x400 ;  /* 0x0000040000047882 */ /* 0x000fe20000000000 */
[----:B------:R-:W-:-:S06]  /*0360*/  LOP3.LUT R18, R18, 0xff, RZ, 0xc0, !PT ;  /* 0x000000ff12127812 */ /* 0x000fcc00078ec0ff */
[----:B0-----:R-:W0:Y:S01]  /*0370*/  LDC.64 R4, c[0x0][0x380] ;  /* 0x0000e000ff047b82 */ /* 0x001e220000000a00 */
[----:B-1----:R-:W-:-:S06]  /*0380*/  ULEA UR4, UR5, UR4, 0x18 ;  /* 0x0000000405047291 */ /* 0x002fcc000f8ec0ff */
[----:B------:R-:W-:Y:S02]  /*0390*/  LEA R15, R15, UR4, 0x2 ;  /* 0x000000040f0f7c11 */ /* 0x000fe4000f8e10ff */
[----:B------:R-:W-:Y:S01]  /*03a0*/  LEA R17, R18, UR4, 0x2 ;  /* 0x0000000412117c11 */ /* 0x000fe2000f8e10ff */
[----:B0-----:R-:W-:Y:S02]  /*03b0*/  IMAD.WIDE.U32 R4, R3, 0x4, R4 ;  /* 0x0000000403047825 */ /* 0x001fe400078e0004 */
[----:B--2---:R-:W-:Y:S04]  /*03c0*/  STS [R15], R19 ;  /* 0x000000130f007388 */ /* 0x004fe80000000800 */
[----:B---3--:R-:W-:Y:S01]  /*03d0*/  @!P0 STS [R15+0xa0], R20 ;  /* 0x0000a0140f008388 */ /* 0x008fe20000000800 */
[----:B------:R-:W-:Y:S06]  /*03e0*/  BAR.SYNC.DEFER_BLOCKING 0x0 ;  /* 0x0000000000007b1d */ /* 0x000fec0000010000 */
[----:B------:R-:W4:Y:S04]  /*03f0*/  LDS R23, [R17] ;  /* 0x0000000011177984 */ /* 0x000f280000000800 */
[----:B------:R-:W5:Y:S04]  /*0400*/  LDS R25, [R17+0x64] ;  /* 0x0000640011197984 */ /* 0x000f680000000800 */
[----:B------:R-:W0:Y:S04]  /*0410*/  LDS R22, [R17+0x14] ;  /* 0x0000140011167984 */ /* 0x000e280000000800 */
[----:B------:R-:W1:Y:S04]  /*0420*/  LDS R24, [R17+0x78] ;  /* 0x0000780011187984 */ /* 0x000e680000000800 */
[----:B------:R-:W2:Y:S04]  /*0430*/  LDS R26, [R17+0x28] ;  /* 0x00002800111a7984 */ /* 0x000ea80000000800 */
[----:B------:R-:W3:Y:S04]  /*0440*/  LDS R27, [R17+0x8c] ;  /* 0x00008c00111b7984 */ /* 0x000ee80000000800 */
[----:B------:R-:W3:Y:S04]  /*0450*/  LDS R11, [R17+0x3c] ;  /* 0x00003c00110b7984 */ /* 0x000ee80000000800 */
[----:B------:R-:W3:Y:S04]  /*0460*/  LDS R18, [R17+0xa0] ;  /* 0x0000a00011127984 */ /* 0x000ee80000000800 */
[----:B------:R-:W3:Y:S04]  /*0470*/  LDS R9, [R17+0x50] ;  /* 0x0000500011097984 */ /* 0x000ee80000000800 */
[----:B------:R-:W3:Y:S01]  /*0480*/  LDS R7, [R17+0xb4] ;  /* 0x0000b40011077984 */ /* 0x000ee20000000800 */
[----:B----4-:R-:W-:Y:S01]  /*0490*/  FFMA R23, R0, R23, RZ ;  /* 0x0000001700177223 */ /* 0x010fe200000000ff */
[----:B-----5:R-:W-:-:S03]  /*04a0*/  FFMA R2, R2, R25, RZ ;  /* 0x0000001902027223 */ /* 0x020fc600000000ff */
[----:B0-----:R-:W-:Y:S01]  /*04b0*/  FFMA R23, R12, R22, R23 ;  /* 0x000000160c177223 */ /* 0x001fe20000000017 */
[----:B-1----:R-:W-:-:S03]  /*04c0*/  FFMA R13, R13, R24, R2 ;  /* 0x000000180d0d7223 */ /* 0x002fc60000000002 */
[----:B--2---:R-:W-:Y:S01]  /*04d0*/  FFMA R23, R14, R26, R23 ;  /* 0x0000001a0e177223 */ /* 0x004fe20000000017 */
[----:B---3--:R-:W-:-:S03]  /*04e0*/  FFMA R16, R16, R27, R13 ;  /* 0x0000001b10107223 */ /* 0x008fc6000000000d */
[----:B------:R-:W-:Y:S01]  /*04f0*/  FFMA R11, R8, R11, R23 ;  /* 0x0000000b080b7223 */ /* 0x000fe20000000017 */
[----:B------:R-:W-:-:S03]  /*0500*/  FFMA R21, R21, R18, R16 ;  /* 0x0000001215157223 */ /* 0x000fc60000000010 */
[----:B------:R-:W-:Y:S01]  /*0510*/  FFMA R9, R10, R9, R11 ;  /* 0x000000090a097223 */ /* 0x000fe2000000000b */
[----:B------:R-:W-:-:S04]  /*0520*/  FFMA R7, R6, R7, R21 ;  /* 0x0000000706077223 */ /* 0x000fc80000000015 */
[----:B------:R-:W-:Y:S04]  /*0530*/  STG.E desc[UR6][R4.64], R9 ;  /* 0x0000000904007986 */ /* 0x000fe8000c101906 */
[----:B------:R-:W-:Y:S01]  /*0540*/  STG.E desc[UR6][R4.64+0xa0], R7 ;  /* 0x0000a00704007986 */ /* 0x000fe2000c101906 */
[----:B------:R-:W-:Y:S05]  /*0550*/  EXIT ;  /* 0x000000000000794d */ /* 0x000fea0003800000 */
.L_x_10:
        /* <DEDUP_REMOVED lines=10> */
.L_x_13:


//--------------------- .nv.shared.reserved.0     --------------------------
	.section	.nv.shared.reserved.0,"aw",@nobits
	.weak		__nv_reservedSMEM_offset_0_alias
	.size		__nv_reservedSMEM_offset_0_alias, 0, 64
	.other		__nv_reservedSMEM_offset_0_alias,@"STO_CUDA_RESERVED_SHARED STV_DEFAULT"
__nv_reservedSMEM_offset_0_alias:
	.zero		0
	.zero		64


//--------------------- .nv.shared.default_function_kernel_2 --------------------------
	.section	.nv.shared.default_function_kernel_2,"aw",@nobits
	.sectionflags	@""
	.align	4
.nv.shared.default_function_kernel_2:
	.zero		1224


//--------------------- .nv.constant0.default_function_kernel_1 --------------------------
	.section	.nv.constant0.default_function_kernel_1,"a",@progbits
	.sectionflags	@""
	.align	4
.nv.constant0.default_function_kernel_1:
	.zero		912


//--------------------- .nv.constant0.default_function_kernel --------------------------
	.section	.nv.constant0.default_function_kernel,"a",@progbits
	.sectionflags	@""
	.align	4
.nv.constant0.default_function_kernel:
	.zero		912


//--------------------- .nv.constant0.default_function_kernel_2 --------------------------
	.section	.nv.constant0.default_function_kernel_2,"a",@progbits
	.sectionflags	@""
	.align	4
.nv.constant0.default_function_kernel_2:
	.zero		920


//--------------------- SYMBOLS --------------------------

	.type		.nv.reservedSmem.offset0,@object
	.size		.nv.reservedSmem.offset0,0x4
	.type		.nv.reservedSmem.cap,@object
	.size		.nv.reservedSmem.cap,0x4
